//
// Generated by NVIDIA NVVM Compiler
//
// Compiler Build ID: CL-36424714
// Cuda compilation tools, release 13.0, V13.0.88
// Based on NVVM 20.0.0
//

.version 9.0
.target sm_100
.address_size 64

	// .globl	_Z5primsPiS_S_S_S_i

.visible .entry _Z5primsPiS_S_S_S_i(
	.param .u64 .ptr .align 1 _Z5primsPiS_S_S_S_i_param_0,
	.param .u64 .ptr .align 1 _Z5primsPiS_S_S_S_i_param_1,
	.param .u64 .ptr .align 1 _Z5primsPiS_S_S_S_i_param_2,
	.param .u64 .ptr .align 1 _Z5primsPiS_S_S_S_i_param_3,
	.param .u64 .ptr .align 1 _Z5primsPiS_S_S_S_i_param_4,
	.param .u32 _Z5primsPiS_S_S_S_i_param_5
)
{
	.reg .pred 	%p<57>;
	.reg .b32 	%r<164>;
	.reg .b64 	%rd<61>;

	ld.param.u64 	%rd9, [_Z5primsPiS_S_S_S_i_param_0];
	ld.param.u64 	%rd7, [_Z5primsPiS_S_S_S_i_param_1];
	ld.param.u64 	%rd10, [_Z5primsPiS_S_S_S_i_param_2];
	ld.param.u64 	%rd8, [_Z5primsPiS_S_S_S_i_param_3];
	ld.param.u64 	%rd11, [_Z5primsPiS_S_S_S_i_param_4];
	ld.param.u32 	%r36, [_Z5primsPiS_S_S_S_i_param_5];
	cvta.to.global.u64 	%rd1, %rd10;
	cvta.to.global.u64 	%rd2, %rd9;
	cvta.to.global.u64 	%rd3, %rd11;
	mov.u32 	%r37, %ctaid.x;
	mov.u32 	%r38, %ntid.x;
	mov.u32 	%r39, %tid.x;
	mad.lo.s32 	%r1, %r37, %r38, %r39;
	setp.ge.s32 	%p1, %r1, %r36;
	@%p1 bra 	$L__BB0_16;
	mul.wide.s32 	%rd12, %r1, 4;
	add.s64 	%rd4, %rd3, %rd12;
	ld.global.u32 	%r40, [%rd4];
	setp.ne.s32 	%p2, %r40, 0;
	@%p2 bra 	$L__BB0_16;
	mov.b32 	%r42, 1;
	st.global.u32 	[%rd4], %r42;
	cvta.to.global.u64 	%rd13, %rd7;
	add.s64 	%rd15, %rd13, %rd12;
	ld.global.u32 	%r152, [%rd15];
	ld.global.u32 	%r3, [%rd15+4];
	setp.ge.s32 	%p3, %r152, %r3;
	mov.b32 	%r163, -1;
	@%p3 bra 	$L__BB0_14;
	sub.s32 	%r4, %r3, %r152;
	and.b32  	%r5, %r4, 7;
	sub.s32 	%r46, %r152, %r3;
	setp.gt.u32 	%p4, %r46, -8;
	mov.b32 	%r154, 2147483647;
	mov.b32 	%r163, -1;
	@%p4 bra 	$L__BB0_6;
	and.b32  	%r49, %r4, -8;
	neg.s32 	%r147, %r49;
	add.s64 	%rd5, %rd2, 16;
	add.s64 	%rd6, %rd1, 16;
	mov.b32 	%r154, 2147483647;
	mov.b32 	%r163, -1;
$L__BB0_5:
	.pragma "nounroll";
	mul.wide.s32 	%rd16, %r152, 4;
	add.s64 	%rd17, %rd5, %rd16;
	add.s64 	%rd18, %rd6, %rd16;
	ld.global.u32 	%r50, [%rd17+-16];
	ld.global.u32 	%r51, [%rd18+-16];
	mul.wide.s32 	%rd19, %r50, 4;
	add.s64 	%rd20, %rd3, %rd19;
	ld.global.u32 	%r53, [%rd20];
	setp.eq.s32 	%p5, %r53, 0;
	setp.lt.s32 	%p6, %r51, %r154;
	and.pred  	%p7, %p5, %p6;
	selp.b32 	%r54, %r51, %r154, %p7;
	selp.b32 	%r56, %r50, %r163, %p7;
	ld.global.u32 	%r57, [%rd17+-12];
	ld.global.u32 	%r58, [%rd18+-12];
	mul.wide.s32 	%rd21, %r57, 4;
	add.s64 	%rd22, %rd3, %rd21;
	ld.global.u32 	%r60, [%rd22];
	setp.eq.s32 	%p8, %r60, 0;
	setp.lt.s32 	%p9, %r58, %r54;
	and.pred  	%p10, %p8, %p9;
	selp.b32 	%r61, %r58, %r54, %p10;
	selp.b32 	%r63, %r57, %r56, %p10;
	ld.global.u32 	%r64, [%rd17+-8];
	ld.global.u32 	%r65, [%rd18+-8];
	mul.wide.s32 	%rd23, %r64, 4;
	add.s64 	%rd24, %rd3, %rd23;
	ld.global.u32 	%r67, [%rd24];
	setp.eq.s32 	%p11, %r67, 0;
	setp.lt.s32 	%p12, %r65, %r61;
	and.pred  	%p13, %p11, %p12;
	selp.b32 	%r68, %r65, %r61, %p13;
	selp.b32 	%r70, %r64, %r63, %p13;
	ld.global.u32 	%r71, [%rd17+-4];
	ld.global.u32 	%r72, [%rd18+-4];
	mul.wide.s32 	%rd25, %r71, 4;
	add.s64 	%rd26, %rd3, %rd25;
	ld.global.u32 	%r74, [%rd26];
	setp.eq.s32 	%p14, %r74, 0;
	setp.lt.s32 	%p15, %r72, %r68;
	and.pred  	%p16, %p14, %p15;
	selp.b32 	%r75, %r72, %r68, %p16;
	selp.b32 	%r77, %r71, %r70, %p16;
	ld.global.u32 	%r78, [%rd17];
	ld.global.u32 	%r79, [%rd18];
	mul.wide.s32 	%rd27, %r78, 4;
	add.s64 	%rd28, %rd3, %rd27;
	ld.global.u32 	%r81, [%rd28];
	setp.eq.s32 	%p17, %r81, 0;
	setp.lt.s32 	%p18, %r79, %r75;
	and.pred  	%p19, %p17, %p18;
	selp.b32 	%r82, %r79, %r75, %p19;
	selp.b32 	%r84, %r78, %r77, %p19;
	ld.global.u32 	%r85, [%rd17+4];
	ld.global.u32 	%r86, [%rd18+4];
	mul.wide.s32 	%rd29, %r85, 4;
	add.s64 	%rd30, %rd3, %rd29;
	ld.global.u32 	%r88, [%rd30];
	setp.eq.s32 	%p20, %r88, 0;
	setp.lt.s32 	%p21, %r86, %r82;
	and.pred  	%p22, %p20, %p21;
	selp.b32 	%r89, %r86, %r82, %p22;
	selp.b32 	%r91, %r85, %r84, %p22;
	ld.global.u32 	%r92, [%rd17+8];
	ld.global.u32 	%r93, [%rd18+8];
	mul.wide.s32 	%rd31, %r92, 4;
	add.s64 	%rd32, %rd3, %rd31;
	ld.global.u32 	%r95, [%rd32];
	setp.eq.s32 	%p23, %r95, 0;
	setp.lt.s32 	%p24, %r93, %r89;
	and.pred  	%p25, %p23, %p24;
	selp.b32 	%r96, %r93, %r89, %p25;
	selp.b32 	%r98, %r92, %r91, %p25;
	ld.global.u32 	%r99, [%rd17+12];
	ld.global.u32 	%r100, [%rd18+12];
	mul.wide.s32 	%rd33, %r99, 4;
	add.s64 	%rd34, %rd3, %rd33;
	ld.global.u32 	%r102, [%rd34];
	setp.eq.s32 	%p26, %r102, 0;
	setp.lt.s32 	%p27, %r100, %r96;
	and.pred  	%p28, %p26, %p27;
	selp.b32 	%r154, %r100, %r96, %p28;
	selp.b32 	%r163, %r99, %r98, %p28;
	add.s32 	%r152, %r152, 8;
	add.s32 	%r147, %r147, 8;
	setp.ne.s32 	%p29, %r147, 0;
	@%p29 bra 	$L__BB0_5;
$L__BB0_6:
	setp.eq.s32 	%p30, %r5, 0;
	@%p30 bra 	$L__BB0_14;
	and.b32  	%r19, %r4, 3;
	setp.lt.u32 	%p31, %r5, 4;
	@%p31 bra 	$L__BB0_9;
	mul.wide.s32 	%rd35, %r152, 4;
	add.s64 	%rd36, %rd2, %rd35;
	ld.global.u32 	%r104, [%rd36];
	add.s64 	%rd37, %rd1, %rd35;
	ld.global.u32 	%r105, [%rd37];
	mul.wide.s32 	%rd38, %r104, 4;
	add.s64 	%rd39, %rd3, %rd38;
	ld.global.u32 	%r107, [%rd39];
	setp.eq.s32 	%p32, %r107, 0;
	setp.lt.s32 	%p33, %r105, %r154;
	and.pred  	%p34, %p32, %p33;
	selp.b32 	%r108, %r105, %r154, %p34;
	selp.b32 	%r110, %r104, %r163, %p34;
	ld.global.u32 	%r111, [%rd36+4];
	ld.global.u32 	%r112, [%rd37+4];
	mul.wide.s32 	%rd40, %r111, 4;
	add.s64 	%rd41, %rd3, %rd40;
	ld.global.u32 	%r114, [%rd41];
	setp.eq.s32 	%p35, %r114, 0;
	setp.lt.s32 	%p36, %r112, %r108;
	and.pred  	%p37, %p35, %p36;
	selp.b32 	%r115, %r112, %r108, %p37;
	selp.b32 	%r117, %r111, %r110, %p37;
	ld.global.u32 	%r118, [%rd36+8];
	ld.global.u32 	%r119, [%rd37+8];
	mul.wide.s32 	%rd42, %r118, 4;
	add.s64 	%rd43, %rd3, %rd42;
	ld.global.u32 	%r121, [%rd43];
	setp.eq.s32 	%p38, %r121, 0;
	setp.lt.s32 	%p39, %r119, %r115;
	and.pred  	%p40, %p38, %p39;
	selp.b32 	%r122, %r119, %r115, %p40;
	selp.b32 	%r124, %r118, %r117, %p40;
	ld.global.u32 	%r125, [%rd36+12];
	ld.global.u32 	%r126, [%rd37+12];
	mul.wide.s32 	%rd44, %r125, 4;
	add.s64 	%rd45, %rd3, %rd44;
	ld.global.u32 	%r128, [%rd45];
	setp.eq.s32 	%p41, %r128, 0;
	setp.lt.s32 	%p42, %r126, %r122;
	and.pred  	%p43, %p41, %p42;
	selp.b32 	%r154, %r126, %r122, %p43;
	selp.b32 	%r163, %r125, %r124, %p43;
	add.s32 	%r152, %r152, 4;
$L__BB0_9:
	setp.eq.s32 	%p44, %r19, 0;
	@%p44 bra 	$L__BB0_14;
	setp.eq.s32 	%p45, %r19, 1;
	@%p45 bra 	$L__BB0_12;
	mul.wide.s32 	%rd46, %r152, 4;
	add.s64 	%rd47, %rd2, %rd46;
	ld.global.u32 	%r130, [%rd47];
	add.s64 	%rd48, %rd1, %rd46;
	ld.global.u32 	%r131, [%rd48];
	mul.wide.s32 	%rd49, %r130, 4;
	add.s64 	%rd50, %rd3, %rd49;
	ld.global.u32 	%r133, [%rd50];
	setp.eq.s32 	%p46, %r133, 0;
	setp.lt.s32 	%p47, %r131, %r154;
	and.pred  	%p48, %p46, %p47;
	selp.b32 	%r134, %r131, %r154, %p48;
	selp.b32 	%r136, %r130, %r163, %p48;
	ld.global.u32 	%r137, [%rd47+4];
	ld.global.u32 	%r138, [%rd48+4];
	mul.wide.s32 	%rd51, %r137, 4;
	add.s64 	%rd52, %rd3, %rd51;
	ld.global.u32 	%r140, [%rd52];
	setp.eq.s32 	%p49, %r140, 0;
	setp.lt.s32 	%p50, %r138, %r134;
	and.pred  	%p51, %p49, %p50;
	selp.b32 	%r154, %r138, %r134, %p51;
	selp.b32 	%r163, %r137, %r136, %p51;
	add.s32 	%r152, %r152, 2;
$L__BB0_12:
	and.b32  	%r141, %r4, 1;
	setp.eq.b32 	%p52, %r141, 1;
	not.pred 	%p53, %p52;
	@%p53 bra 	$L__BB0_14;
	mul.wide.s32 	%rd53, %r152, 4;
	add.s64 	%rd54, %rd2, %rd53;
	ld.global.u32 	%r142, [%rd54];
	add.s64 	%rd55, %rd1, %rd53;
	ld.global.u32 	%r143, [%rd55];
	mul.wide.s32 	%rd56, %r142, 4;
	add.s64 	%rd57, %rd3, %rd56;
	ld.global.u32 	%r145, [%rd57];
	setp.eq.s32 	%p54, %r145, 0;
	setp.lt.s32 	%p55, %r143, %r154;
	selp.b32 	%r146, %r142, %r163, %p55;
	selp.b32 	%r163, %r146, %r163, %p54;
$L__BB0_14:
	setp.eq.s32 	%p56, %r163, -1;
	@%p56 bra 	$L__BB0_16;
	cvta.to.global.u64 	%rd58, %rd8;
	add.s64 	%rd60, %rd58, %rd12;
	st.global.u32 	[%rd60], %r163;
$L__BB0_16:
	ret;

}


// ===== COMPILED SASS (sm_100) =====

	.target	sm_100

	.elftype	@"ET_EXEC"


//--------------------- .note.nv.tkinfo           --------------------------
	.section	.note.nv.tkinfo,"",@"SHT_NOTE"
	.sectionflags	@"SHF_NOTE_NV_TKINFO"
	.tkinfo
        /*0018*/ 	.word	0x00000002
        /*0030*/ 	.string	""
        /*0030*/ 	.string	"ptxas"
        /*0030*/ 	.string	"Cuda compilation tools, release 13.0, V13.0.88"
        /*0030*/ 	.string	"Build cuda_13.0.r13.0/compiler.36424714_0"
        /*0030*/ 	.string	"-arch sm_100 -m 64 "



//--------------------- .note.nv.cuinfo           --------------------------
	.section	.note.nv.cuinfo,"",@"SHT_NOTE"
	.sectionflags	@"SHF_NOTE_NV_CUINFO"
        /*0018*/ 	.short	0x0002
        /*001a*/ 	.short	0x0064
        /*001c*/ 	.short	0x0082
	.zero		2


//--------------------- .nv.info                  --------------------------
	.section	.nv.info,"",@"SHT_CUDA_INFO"
	.align	4


	//----- nvinfo : EIATTR_REGCOUNT
	.align		4
        /*0000*/ 	.byte	0x04, 0x2f
        /*0002*/ 	.short	(.L_1 - .L_0)
	.align		4
.L_0:
        /*0004*/ 	.word	index@(_Z5primsPiS_S_S_S_i)
        /*0008*/ 	.word	0x00000020


	//----- nvinfo : EIATTR_FRAME_SIZE
	.align		4
.L_1:
        /*000c*/ 	.byte	0x04, 0x11
        /*000e*/ 	.short	(.L_3 - .L_2)
	.align		4
.L_2:
        /*0010*/ 	.word	index@(_Z5primsPiS_S_S_S_i)
        /*0014*/ 	.word	0x00000000


	//----- nvinfo : EIATTR_MIN_STACK_SIZE
	.align		4
.L_3:
        /*0018*/ 	.byte	0x04, 0x12
        /*001a*/ 	.short	(.L_5 - .L_4)
	.align		4
.L_4:
        /*001c*/ 	.word	index@(_Z5primsPiS_S_S_S_i)
        /*0020*/ 	.word	0x00000000
.L_5:


//--------------------- .nv.compat                --------------------------
	.section	.nv.compat,"",@"SHT_CUDA_COMPAT_INFO"
	.align	4
        /*0000*/ 	.byte	0x02, 0x09, 0x00, 0x00, 0x02, 0x02, 0x01, 0x00, 0x02, 0x05, 0x05, 0x00, 0x03, 0x07, 0x01, 0x01
        /*0010*/ 	.byte	0x02, 0x03, 0x00, 0x00, 0x02, 0x06, 0x01, 0x00, 0x04, 0x0b, 0x08, 0x00, 0x09, 0x00, 0x00, 0x00
        /*0020*/ 	.byte	0x00, 0x00, 0x00, 0x00


//--------------------- .nv.info._Z5primsPiS_S_S_S_i --------------------------
	.section	.nv.info._Z5primsPiS_S_S_S_i,"",@"SHT_CUDA_INFO"
	.sectionflags	@""
	.align	4


	//----- nvinfo : EIATTR_CUDA_API_VERSION
	.align		4
        /*0000*/ 	.byte	0x04, 0x37
        /*0002*/ 	.short	(.L_7 - .L_6)
.L_6:
        /*0004*/ 	.word	0x00000082


	//----- nvinfo : EIATTR_KPARAM_INFO
	.align		4
.L_7:
        /*0008*/ 	.byte	0x04, 0x17
        /*000a*/ 	.short	(.L_9 - .L_8)
.L_8:
        /*000c*/ 	.word	0x00000000
        /*0010*/ 	.short	0x0005
        /*0012*/ 	.short	0x0028
        /*0014*/ 	.byte	0x00, 0xf0, 0x11, 0x00


	//----- nvinfo : EIATTR_KPARAM_INFO
	.align		4
.L_9:
        /*0018*/ 	.byte	0x04, 0x17
        /*001a*/ 	.short	(.L_11 - .L_10)
.L_10:
        /*001c*/ 	.word	0x00000000
        /*0020*/ 	.short	0x0004
        /*0022*/ 	.short	0x0020
        /*0024*/ 	.byte	0x00, 0xf5, 0x21, 0x00


	//----- nvinfo : EIATTR_KPARAM_INFO
	.align		4
.L_11:
        /*0028*/ 	.byte	0x04, 0x17
        /*002a*/ 	.short	(.L_13 - .L_12)
.L_12:
        /*002c*/ 	.word	0x00000000
        /*0030*/ 	.short	0x0003
        /*0032*/ 	.short	0x0018
        /*0034*/ 	.byte	0x00, 0xf5, 0x21, 0x00


	//----- nvinfo : EIATTR_KPARAM_INFO
	.align		4
.L_13:
        /*0038*/ 	.byte	0x04, 0x17
        /*003a*/ 	.short	(.L_15 - .L_14)
.L_14:
        /*003c*/ 	.word	0x00000000
        /*0040*/ 	.short	0x0002
        /*0042*/ 	.short	0x0010
        /*0044*/ 	.byte	0x00, 0xf5, 0x21, 0x00


	//----- nvinfo : EIATTR_KPARAM_INFO
	.align		4
.L_15:
        /*0048*/ 	.byte	0x04, 0x17
        /*004a*/ 	.short	(.L_17 - .L_16)
.L_16:
        /*004c*/ 	.word	0x00000000
        /*0050*/ 	.short	0x0001
        /*0052*/ 	.short	0x0008
        /*0054*/ 	.byte	0x00, 0xf5, 0x21, 0x00


	//----- nvinfo : EIATTR_KPARAM_INFO
	.align		4
.L_17:
        /*0058*/ 	.byte	0x04, 0x17
        /*005a*/ 	.short	(.L_19 - .L_18)
.L_18:
        /*005c*/ 	.word	0x00000000
        /*0060*/ 	.short	0x0000
        /*0062*/ 	.short	0x0000
        /*0064*/ 	.byte	0x00, 0xf5, 0x21, 0x00


	//----- nvinfo : EIATTR_SPARSE_MMA_MASK
	.align		4
.L_19:
        /*0068*/ 	.byte	0x03, 0x50
        /*006a*/ 	.short	0x0000


	//----- nvinfo : EIATTR_MAXREG_COUNT
	.align		4
        /*006c*/ 	.byte	0x03, 0x1b
        /*006e*/ 	.short	0x00ff


	//----- nvinfo : EIATTR_MERCURY_ISA_VERSION
	.align		4
        /*0070*/ 	.byte	0x03, 0x5f
        /*0072*/ 	.short	0x0101


	//----- nvinfo : EIATTR_VRC_CTA_INIT_COUNT
	.align		4
        /*0074*/ 	.byte	0x02, 0x4a
	.zero		1
	.zero		1


	//----- nvinfo : EIATTR_EXIT_INSTR_OFFSETS
	.align		4
        /*0078*/ 	.byte	0x04, 0x1c
        /*007a*/ 	.short	(.L_21 - .L_20)


	//   ....[0]....
.L_20:
        /*007c*/ 	.word	0x00000070


	//   ....[1]....
        /*0080*/ 	.word	0x000000d0


	//   ....[2]....
        /*0084*/ 	.word	0x00000c10


	//   ....[3]....
        /*0088*/ 	.word	0x00000c50


	//----- nvinfo : EIATTR_CRS_STACK_SIZE
	.align		4
.L_21:
        /*008c*/ 	.byte	0x04, 0x1e
        /*008e*/ 	.short	(.L_23 - .L_22)
.L_22:
        /*0090*/ 	.word	0x00000000


	//----- nvinfo : EIATTR_CBANK_PARAM_SIZE
	.align		4
.L_23:
        /*0094*/ 	.byte	0x03, 0x19
        /*0096*/ 	.short	0x002c


	//----- nvinfo : EIATTR_PARAM_CBANK
	.align		4
        /*0098*/ 	.byte	0x04, 0x0a
        /*009a*/ 	.short	(.L_25 - .L_24)
	.align		4
.L_24:
        /*009c*/ 	.word	index@(.nv.constant0._Z5primsPiS_S_S_S_i)
        /*00a0*/ 	.short	0x0380
        /*00a2*/ 	.short	0x002c


	//----- nvinfo : EIATTR_SW_WAR
	.align		4
.L_25:
        /*00a4*/ 	.byte	0x04, 0x36
        /*00a6*/ 	.short	(.L_27 - .L_26)
.L_26:
        /*00a8*/ 	.word	0x00000008
.L_27:


//--------------------- .nv.callgraph             --------------------------
	.section	.nv.callgraph,"",@"SHT_CUDA_CALLGRAPH"
	.align	4
	.sectionentsize	8
	.align		4
        /*0000*/ 	.word	0x00000000
	.align		4
        /*0004*/ 	.word	0xffffffff
	.align		4
        /*0008*/ 	.word	0x00000000
	.align		4
        /*000c*/ 	.word	0xfffffffe
	.align		4
        /*0010*/ 	.word	0x00000000
	.align		4
        /*0014*/ 	.word	0xfffffffd
	.align		4
        /*0018*/ 	.word	0x00000000
	.align		4
        /*001c*/ 	.word	0xfffffffc


//--------------------- .text._Z5primsPiS_S_S_S_i --------------------------
	.section	.text._Z5primsPiS_S_S_S_i,"ax",@progbits
	.align	128
        .global         _Z5primsPiS_S_S_S_i
        .type           _Z5primsPiS_S_S_S_i,@function
        .size           _Z5primsPiS_S_S_S_i,(.L_x_8 - _Z5primsPiS_S_S_S_i)
        .other          _Z5primsPiS_S_S_S_i,@"STO_CUDA_ENTRY STV_DEFAULT"
_Z5primsPiS_S_S_S_i:
.text._Z5primsPiS_S_S_S_i:
[----:B------:R-:W-:Y:S01]  /*0000*/  LDC R1, c[0x0][0x37c] ;  /* 0x0000df00ff017b82 */ /* 0x000fe20000000800 */
[----:B------:R-:W0:Y:S07]  /*0010*/  S2R R3, SR_TID.X ;  /* 0x0000000000037919 */ /* 0x000e2e0000002100 */
[----:B------:R-:W0:Y:S01]  /*0020*/  S2UR UR4, SR_CTAID.X ;  /* 0x00000000000479c3 */ /* 0x000e220000002500 */
[----:B------:R-:W1:Y:S07]  /*0030*/  LDCU UR5, c[0x0][0x3a8] ;  /* 0x00007500ff0577ac */ /* 0x000e6e0008000800 */
[----:B------:R-:W0:Y:S02]  /*0040*/  LDC R0, c[0x0][0x360] ;  /* 0x0000d800ff007b82 */ /* 0x000e240000000800 */
[----:B0-----:R-:W-:-:S05]  /*0050*/  IMAD R0, R0, UR4, R3 ;  /* 0x0000000400007c24 */ /* 0x001fca000f8e0203 */
[----:B-1----:R-:W-:-:S13]  /*0060*/  ISETP.GE.AND P0, PT, R0, UR5, PT ;  /* 0x0000000500007c0c */ /* 0x002fda000bf06270 */
[----:B------:R-:W-:Y:S05]  /*0070*/  @P0 EXIT ;  /* 0x000000000000094d */ /* 0x000fea0003800000 */
[----:B------:R-:W0:Y:S01]  /*0080*/  LDC.64 R10, c[0x0][0x3a0] ;  /* 0x0000e800ff0a7b82 */ /* 0x000e220000000a00 */
[----:B------:R-:W1:Y:S01]  /*0090*/  LDCU.64 UR4, c[0x0][0x358] ;  /* 0x00006b00ff0477ac */ /* 0x000e620008000a00 */
[----:B0-----:R-:W-:-:S05]  /*00a0*/  IMAD.WIDE R4, R0, 0x4, R10 ;  /* 0x0000000400047825 */ /* 0x001fca00078e020a */
[----:B-1----:R-:W2:Y:S02]  /*00b0*/  LDG.E R2, desc[UR4][R4.64] ;  /* 0x0000000404027981 */ /* 0x002ea4000c1e1900 */
[----:B--2---:R-:W-:-:S13]  /*00c0*/  ISETP.NE.AND P0, PT, R2, RZ, PT ;  /* 0x000000ff0200720c */ /* 0x004fda0003f05270 */
[----:B------:R-:W-:Y:S05]  /*00d0*/  @P0 EXIT ;  /* 0x000000000000094d */ /* 0x000fea0003800000 */
[----:B------:R-:W0:Y:S01]  /*00e0*/  LDC.64 R6, c[0x0][0x388] ;  /* 0x0000e200ff067b82 */ /* 0x000e220000000a00 */
[----:B------:R-:W-:-:S05]  /*00f0*/  IMAD.MOV.U32 R13, RZ, RZ, 0x1 ;  /* 0x00000001ff0d7424 */ /* 0x000fca00078e00ff */
[----:B------:R1:W-:Y:S01]  /*0100*/  STG.E desc[UR4][R4.64], R13 ;  /* 0x0000000d04007986 */ /* 0x0003e2000c101904 */
[----:B0-----:R-:W-:-:S05]  /*0110*/  IMAD.WIDE R6, R0, 0x4, R6 ;  /* 0x0000000400067825 */ /* 0x001fca00078e0206 */
[----:B------:R-:W2:Y:S04]  /*0120*/  LDG.E R3, desc[UR4][R6.64] ;  /* 0x0000000406037981 */ /* 0x000ea8000c1e1900 */
[----:B------:R-:W2:Y:S01]  /*0130*/  LDG.E R9, desc[UR4][R6.64+0x4] ;  /* 0x0000040406097981 */ /* 0x000ea2000c1e1900 */
[----:B------:R-:W-:Y:S01]  /*0140*/  BSSY.RECONVERGENT B0, `(.L_x_0) ;  /* 0x00000ab000007945 */ /* 0x000fe20003800200 */
[----:B------:R-:W-:Y:S01]  /*0150*/  IMAD.MOV.U32 R2, RZ, RZ, -0x1 ;  /* 0xffffffffff027424 */ /* 0x000fe200078e00ff */
[----:B--2---:R-:W-:-:S13]  /*0160*/  ISETP.GE.AND P0, PT, R3, R9, PT ;  /* 0x000000090300720c */ /* 0x004fda0003f06270 */
[----:B-1----:R-:W-:Y:S05]  /*0170*/  @P0 BRA `(.L_x_1) ;  /* 0x00000008009c0947 */ /* 0x002fea0003800000 */
[----:B------:R-:W-:Y:S01]  /*0180*/  IMAD.MOV.U32 R6, RZ, RZ, R3 ;  /* 0x000000ffff067224 */ /* 0x000fe200078e0003 */
[----:B------:R-:W-:Y:S01]  /*0190*/  BSSY.RECONVERGENT B1, `(.L_x_2) ;  /* 0x0000055000017945 */ /* 0x000fe20003800200 */
[----:B------:R-:W-:Y:S02]  /*01a0*/  IMAD.MOV.U32 R7, RZ, RZ, 0x7fffffff ;  /* 0x7fffffffff077424 */ /* 0x000fe400078e00ff */
[----:B------:R-:W-:Y:S02]  /*01b0*/  IMAD.IADD R4, R9, 0x1, -R6 ;  /* 0x0000000109047824 */ /* 0x000fe400078e0a06 */
[----:B------:R-:W-:Y:S02]  /*01c0*/  IMAD.IADD R9, R6, 0x1, -R9 ;  /* 0x0000000106097824 */ /* 0x000fe400078e0a09 */
[----:B------:R-:W-:Y:S01]  /*01d0*/  IMAD.MOV.U32 R2, RZ, RZ, -0x1 ;  /* 0xffffffffff027424 */ /* 0x000fe200078e00ff */
[----:B------:R-:W-:Y:S02]  /*01e0*/  LOP3.LUT R5, R4, 0x7, RZ, 0xc0, !PT ;  /* 0x0000000704057812 */ /* 0x000fe400078ec0ff */
[----:B------:R-:W-:-:S02]  /*01f0*/  ISETP.GT.U32.AND P0, PT, R9, -0x8, PT ;  /* 0xfffffff80900780c */ /* 0x000fc40003f04070 */
[----:B------:R-:W-:-:S11]  /*0200*/  ISETP.NE.AND P6, PT, R5, RZ, PT ;  /* 0x000000ff0500720c */ /* 0x000fd60003fc5270 */
[----:B------:R-:W-:Y:S05]  /*0210*/  @P0 BRA `(.L_x_3) ;  /* 0x0000000400300947 */ /* 0x000fea0003800000 */
[----:B------:R-:W0:Y:S01]  /*0220*/  LDC.64 R12, c[0x0][0x380] ;  /* 0x0000e000ff0c7b82 */ /* 0x000e220000000a00 */
[----:B------:R-:W-:Y:S01]  /*0230*/  LOP3.LUT R26, R4, 0xfffffff8, RZ, 0xc0, !PT ;  /* 0xfffffff8041a7812 */ /* 0x000fe200078ec0ff */
[----:B------:R-:W-:Y:S02]  /*0240*/  IMAD.MOV.U32 R7, RZ, RZ, 0x7fffffff ;  /* 0x7fffffffff077424 */ /* 0x000fe400078e00ff */
[----:B------:R-:W-:Y:S02]  /*0250*/  IMAD.MOV.U32 R2, RZ, RZ, -0x1 ;  /* 0xffffffffff027424 */ /* 0x000fe400078e00ff */
[----:B------:R-:W-:Y:S02]  /*0260*/  IMAD.MOV R26, RZ, RZ, -R26 ;  /* 0x000000ffff1a7224 */ /* 0x000fe400078e0a1a */
[----:B------:R-:W1:Y:S01]  /*0270*/  LDC.64 R14, c[0x0][0x390] ;  /* 0x0000e400ff0e7b82 */ /* 0x000e620000000a00 */
[----:B0-----:R-:W-:-:S05]  /*0280*/  IADD3 R12, P0, PT, R12, 0x10, RZ ;  /* 0x000000100c0c7810 */ /* 0x001fca0007f1e0ff */
[----:B------:R-:W-:Y:S01]  /*0290*/  IMAD.X R13, RZ, RZ, R13, P0 ;  /* 0x000000ffff0d7224 */ /* 0x000fe200000e060d */
[----:B-1----:R-:W-:-:S05]  /*02a0*/  IADD3 R14, P1, PT, R14, 0x10, RZ ;  /* 0x000000100e0e7810 */ /* 0x002fca0007f3e0ff */
[----:B------:R-:W-:-:S08]  /*02b0*/  IMAD.X R15, RZ, RZ, R15, P1 ;  /* 0x000000ffff0f7224 */ /* 0x000fd000008e060f */
.L_x_4:
[----:B------:R-:W-:-:S05]  /*02c0*/  IMAD.WIDE R28, R6, 0x4, R12 ;  /* 0x00000004061c7825 */ /* 0x000fca00078e020c */
[----:B------:R-:W2:Y:S01]  /*02d0*/  LDG.E R25, desc[UR4][R28.64+-0x10] ;  /* 0xfffff0041c197981 */ /* 0x000ea2000c1e1900 */
[----:B------:R-:W-:-:S03]  /*02e0*/  IMAD.WIDE R16, R6, 0x4, R14 ;  /* 0x0000000406107825 */ /* 0x000fc600078e020e */
[----:B------:R-:W3:Y:S04]  /*02f0*/  LDG.E R3, desc[UR4][R28.64+-0xc] ;  /* 0xfffff4041c037981 */ /* 0x000ee8000c1e1900 */
[----:B------:R-:W4:Y:S04]  /*0300*/  LDG.E R9, desc[UR4][R16.64+-0x10] ;  /* 0xfffff00410097981 */ /* 0x000f28000c1e1900 */
[----:B------:R-:W5:Y:S04]  /*0310*/  LDG.E R21, desc[UR4][R28.64+-0x8] ;  /* 0xfffff8041c157981 */ /* 0x000f68000c1e1900 */
[----:B------:R-:W5:Y:S04]  /*0320*/  LDG.E R8, desc[UR4][R16.64+-0xc] ;  /* 0xfffff40410087981 */ /* 0x000f68000c1e1900 */
[----:B------:R-:W5:Y:S04]  /*0330*/  LDG.E R20, desc[UR4][R28.64+-0x4] ;  /* 0xfffffc041c147981 */ /* 0x000f68000c1e1900 */
[----:B------:R-:W5:Y:S01]  /*0340*/  LDG.E R24, desc[UR4][R16.64+-0x8] ;  /* 0xfffff80410187981 */ /* 0x000f62000c1e1900 */
[----:B--2---:R-:W-:-:S05]  /*0350*/  IMAD.WIDE R18, R25, 0x4, R10 ;  /* 0x0000000419127825 */ /* 0x004fca00078e020a */
[----:B------:R3:W2:Y:S01]  /*0360*/  LDG.E R22, desc[UR4][R18.64] ;  /* 0x0000000412167981 */ /* 0x0006a2000c1e1900 */
[----:B----4-:R-:W-:Y:S01]  /*0370*/  ISETP.GE.AND P1, PT, R9, R7, PT ;  /* 0x000000070900720c */ /* 0x010fe20003f26270 */
[----:B---3--:R-:W-:-:S05]  /*0380*/  IMAD.WIDE R18, R3, 0x4, R10 ;  /* 0x0000000403127825 */ /* 0x008fca00078e020a */
[----:B------:R0:W3:Y:S01]  /*0390*/  LDG.E R27, desc[UR4][R18.64] ;  /* 0x00000004121b7981 */ /* 0x0000e2000c1e1900 */
[----:B--2---:R-:W-:Y:S01]  /*03a0*/  ISETP.EQ.AND P1, PT, R22, RZ, !P1 ;  /* 0x000000ff1600720c */ /* 0x004fe20004f22270 */
[----:B-----5:R-:W-:-:S03]  /*03b0*/  IMAD.WIDE R22, R21, 0x4, R10 ;  /* 0x0000000415167825 */ /* 0x020fc600078e020a */
[----:B------:R-:W-:Y:S02]  /*03c0*/  SEL R7, R9, R7, P1 ;  /* 0x0000000709077207 */ /* 0x000fe40000800000 */
[----:B------:R-:W2:Y:S04]  /*03d0*/  LDG.E R9, desc[UR4][R28.64] ;  /* 0x000000041c097981 */ /* 0x000ea8000c1e1900 */
[----:B------:R-:W4:Y:S01]  /*03e0*/  LDG.E R22, desc[UR4][R22.64] ;  /* 0x0000000416167981 */ /* 0x000f22000c1e1900 */
[----:B------:R-:W-:Y:S01]  /*03f0*/  ISETP.GE.AND P2, PT, R8, R7, PT ;  /* 0x000000070800720c */ /* 0x000fe20003f46270 */
[----:B0-----:R-:W-:-:S03]  /*0400*/  IMAD.WIDE R18, R20, 0x4, R10 ;  /* 0x0000000414127825 */ /* 0x001fc600078e020a */
[----:B---3--:R-:W-:Y:S02]  /*0410*/  ISETP.EQ.AND P2, PT, R27, RZ, !P2 ;  /* 0x000000ff1b00720c */ /* 0x008fe40005742270 */
[----:B------:R-:W3:Y:S02]  /*0420*/  LDG.E R27, desc[UR4][R16.64+-0x4] ;  /* 0xfffffc04101b7981 */ /* 0x000ee4000c1e1900 */
[----:B------:R-:W-:Y:S02]  /*0430*/  SEL R7, R8, R7, P2 ;  /* 0x0000000708077207 */ /* 0x000fe40001000000 */
[----:B------:R-:W5:Y:S02]  /*0440*/  LDG.E R18, desc[UR4][R18.64] ;  /* 0x0000000412127981 */ /* 0x000f64000c1e1900 */
[----:B------:R-:W-:Y:S02]  /*0450*/  ISETP.GE.AND P0, PT, R24, R7, PT ;  /* 0x000000071800720c */ /* 0x000fe40003f06270 */
[----:B------:R-:W5:Y:S03]  /*0460*/  LDG.E R8, desc[UR4][R28.64+0x4] ;  /* 0x000004041c087981 */ /* 0x000f66000c1e1900 */
[----:B------:R-:W-:-:S02]  /*0470*/  @!P2 SEL R3, R25, R2, P1 ;  /* 0x000000021903a207 */ /* 0x000fc40000800000 */
[----:B------:R0:W5:Y:S01]  /*0480*/  LDG.E R2, desc[UR4][R28.64+0xc] ;  /* 0x00000c041c027981 */ /* 0x000162000c1e1900 */
[----:B----4-:R-:W-:Y:S01]  /*0490*/  ISETP.EQ.AND P0, PT, R22, RZ, !P0 ;  /* 0x000000ff1600720c */ /* 0x010fe20004702270 */
[----:B--2---:R-:W-:-:S03]  /*04a0*/  IMAD.WIDE R22, R9, 0x4, R10 ;  /* 0x0000000409167825 */ /* 0x004fc600078e020a */
[----:B------:R-:W-:Y:S02]  /*04b0*/  SEL R25, R24, R7, P0 ;  /* 0x0000000718197207 */ /* 0x000fe40000000000 */
[----:B------:R-:W2:Y:S04]  /*04c0*/  LDG.E R24, desc[UR4][R16.64] ;  /* 0x0000000410187981 */ /* 0x000ea8000c1e1900 */
[----:B------:R-:W4:Y:S04]  /*04d0*/  LDG.E R22, desc[UR4][R22.64] ;  /* 0x0000000416167981 */ /* 0x000f28000c1e1900 */
[----:B------:R-:W4:Y:S01]  /*04e0*/  LDG.E R7, desc[UR4][R28.64+0x8] ;  /* 0x000008041c077981 */ /* 0x000f22000c1e1900 */
[----:B---3--:R-:W-:-:S04]  /*04f0*/  ISETP.GE.AND P1, PT, R27, R25, PT ;  /* 0x000000191b00720c */ /* 0x008fc80003f26270 */
[----:B-----5:R-:W-:Y:S01]  /*0500*/  ISETP.EQ.AND P1, PT, R18, RZ, !P1 ;  /* 0x000000ff1200720c */ /* 0x020fe20004f22270 */
[----:B------:R-:W-:-:S03]  /*0510*/  IMAD.WIDE R18, R8, 0x4, R10 ;  /* 0x0000000408127825 */ /* 0x000fc600078e020a */
[----:B------:R-:W-:Y:S01]  /*0520*/  SEL R25, R27, R25, P1 ;  /* 0x000000191b197207 */ /* 0x000fe20000800000 */
[----:B------:R-:W3:Y:S04]  /*0530*/  LDG.E R28, desc[UR4][R16.64+0x8] ;  /* 0x00000804101c7981 */ /* 0x000ee8000c1e1900 */
[----:B------:R-:W5:Y:S04]  /*0540*/  LDG.E R27, desc[UR4][R16.64+0x4] ;  /* 0x00000404101b7981 */ /* 0x000f68000c1e1900 */
[----:B------:R-:W3:Y:S04]  /*0550*/  LDG.E R18, desc[UR4][R18.64] ;  /* 0x0000000412127981 */ /* 0x000ee8000c1e1900 */
[----:B------:R-:W3:Y:S01]  /*0560*/  LDG.E R19, desc[UR4][R16.64+0xc] ;  /* 0x00000c0410137981 */ /* 0x000ee2000c1e1900 */
[----:B--2---:R-:W-:-:S04]  /*0570*/  ISETP.GE.AND P2, PT, R24, R25, PT ;  /* 0x000000191800720c */ /* 0x004fc80003f46270 */
[----:B----4-:R-:W-:Y:S01]  /*0580*/  ISETP.EQ.AND P2, PT, R22, RZ, !P2 ;  /* 0x000000ff1600720c */ /* 0x010fe20005742270 */
[----:B------:R-:W-:-:S03]  /*0590*/  IMAD.WIDE R22, R7, 0x4, R10 ;  /* 0x0000000407167825 */ /* 0x000fc600078e020a */
[----:B0-----:R-:W-:-:S03]  /*05a0*/  SEL R29, R24, R25, P2 ;  /* 0x00000019181d7207 */ /* 0x001fc60001000000 */
[----:B------:R-:W2:Y:S01]  /*05b0*/  LDG.E R22, desc[UR4][R22.64] ;  /* 0x0000000416167981 */ /* 0x000ea2000c1e1900 */
[----:B------:R-:W-:-:S06]  /*05c0*/  IMAD.WIDE R24, R2, 0x4, R10 ;  /* 0x0000000402187825 */ /* 0x000fcc00078e020a */
[----:B------:R-:W4:Y:S01]  /*05d0*/  LDG.E R24, desc[UR4][R24.64] ;  /* 0x0000000418187981 */ /* 0x000f22000c1e1900 */
[----:B-----5:R-:W-:-:S04]  /*05e0*/  ISETP.GE.AND P3, PT, R27, R29, PT ;  /* 0x0000001d1b00720c */ /* 0x020fc80003f66270 */
[----:B---3--:R-:W-:-:S04]  /*05f0*/  ISETP.EQ.AND P3, PT, R18, RZ, !P3 ;  /* 0x000000ff1200720c */ /* 0x008fc80005f62270 */
[----:B------:R-:W-:-:S04]  /*0600*/  SEL R27, R27, R29, P3 ;  /* 0x0000001d1b1b7207 */ /* 0x000fc80001800000 */
[----:B------:R-:W-:Y:S01]  /*0610*/  ISETP.GE.AND P4, PT, R28, R27, PT ;  /* 0x0000001b1c00720c */ /* 0x000fe20003f86270 */
[----:B------:R-:W-:Y:S01]  /*0620*/  VIADD R26, R26, 0x8 ;  /* 0x000000081a1a7836 */ /* 0x000fe20000000000 */
[----:B------:R-:W-:-:S04]  /*0630*/  @!P1 SEL R20, R21, R3, P0 ;  /* 0x0000000315149207 */ /* 0x000fc80000000000 */
[----:B------:R-:W-:Y:S02]  /*0640*/  ISETP.NE.AND P0, PT, R26, RZ, PT ;  /* 0x000000ff1a00720c */ /* 0x000fe40003f05270 */
[----:B------:R-:W-:Y:S01]  /*0650*/  @!P3 SEL R8, R9, R20, P2 ;  /* 0x000000140908b207 */ /* 0x000fe20001000000 */
[----:B------:R-:W-:Y:S01]  /*0660*/  VIADD R6, R6, 0x8 ;  /* 0x0000000806067836 */ /* 0x000fe20000000000 */
[----:B--2---:R-:W-:-:S04]  /*0670*/  ISETP.EQ.AND P4, PT, R22, RZ, !P4 ;  /* 0x000000ff1600720c */ /* 0x004fc80006782270 */
[----:B------:R-:W-:-:S04]  /*0680*/  SEL R28, R28, R27, P4 ;  /* 0x0000001b1c1c7207 */ /* 0x000fc80002000000 */
[----:B------:R-:W-:-:S04]  /*0690*/  ISETP.GE.AND P5, PT, R19, R28, PT ;  /* 0x0000001c1300720c */ /* 0x000fc80003fa6270 */
[----:B----4-:R-:W-:-:S13]  /*06a0*/  ISETP.EQ.AND P5, PT, R24, RZ, !P5 ;  /* 0x000000ff1800720c */ /* 0x010fda0006fa2270 */
[----:B------:R-:W-:Y:S02]  /*06b0*/  @!P5 SEL R2, R7, R8, P4 ;  /* 0x000000080702d207 */ /* 0x000fe40002000000 */
[----:B------:R-:W-:Y:S01]  /*06c0*/  SEL R7, R19, R28, P5 ;  /* 0x0000001c13077207 */ /* 0x000fe20002800000 */
[----:B------:R-:W-:Y:S06]  /*06d0*/  @P0 BRA `(.L_x_4) ;  /* 0xfffffff800f80947 */ /* 0x000fec000383ffff */
.L_x_3:
[----:B------:R-:W-:Y:S05]  /*06e0*/  BSYNC.RECONVERGENT B1 ;  /* 0x0000000000017941 */ /* 0x000fea0003800200 */
.L_x_2:
[----:B------:R-:W-:Y:S05]  /*06f0*/  @!P6 BRA `(.L_x_1) ;  /* 0x00000004003ce947 */ /* 0x000fea0003800000 */
[----:B------:R-:W-:Y:S01]  /*0700*/  ISETP.GE.U32.AND P0, PT, R5, 0x4, PT ;  /* 0x000000040500780c */ /* 0x000fe20003f06070 */
[----:B------:R-:W-:Y:S01]  /*0710*/  BSSY.RECONVERGENT B1, `(.L_x_5) ;  /* 0x0000027000017945 */ /* 0x000fe20003800200 */
[----:B------:R-:W-:-:S04]  /*0720*/  LOP3.LUT R20, R4, 0x3, RZ, 0xc0, !PT ;  /* 0x0000000304147812 */ /* 0x000fc800078ec0ff */
[----:B------:R-:W-:-:S07]  /*0730*/  ISETP.NE.AND P2, PT, R20, RZ, PT ;  /* 0x000000ff1400720c */ /* 0x000fce0003f45270 */
[----:B------:R-:W-:Y:S06]  /*0740*/  @!P0 BRA `(.L_x_6) ;  /* 0x00000000008c8947 */ /* 0x000fec0003800000 */
[----:B------:R-:W0:Y:S08]  /*0750*/  LDC.64 R12, c[0x0][0x380] ;  /* 0x0000e000ff0c7b82 */ /* 0x000e300000000a00 */
[----:B------:R-:W1:Y:S01]  /*0760*/  LDC.64 R8, c[0x0][0x390] ;  /* 0x0000e400ff087b82 */ /* 0x000e620000000a00 */
[----:B0-----:R-:W-:-:S05]  /*0770*/  IMAD.WIDE R12, R6, 0x4, R12 ;  /* 0x00000004060c7825 */ /* 0x001fca00078e020c */
[----:B------:R-:W2:Y:S04]  /*0780*/  LDG.E R19, desc[UR4][R12.64] ;  /* 0x000000040c137981 */ /* 0x000ea8000c1e1900 */
[----:B------:R-:W3:Y:S01]  /*0790*/  LDG.E R3, desc[UR4][R12.64+0x4] ;  /* 0x000004040c037981 */ /* 0x000ee2000c1e1900 */
[----:B-1----:R-:W-:-:S05]  /*07a0*/  IMAD.WIDE R8, R6, 0x4, R8 ;  /* 0x0000000406087825 */ /* 0x002fca00078e0208 */
[----:B------:R-:W4:Y:S04]  /*07b0*/  LDG.E R18, desc[UR4][R8.64] ;  /* 0x0000000408127981 */ /* 0x000f28000c1e1900 */
[----:B------:R-:W5:Y:S04]  /*07c0*/  LDG.E R5, desc[UR4][R8.64+0x4] ;  /* 0x0000040408057981 */ /* 0x000f68000c1e1900 */
[----:B------:R-:W5:Y:S04]  /*07d0*/  LDG.E R22, desc[UR4][R8.64+0x8] ;  /* 0x0000080408167981 */ /* 0x000f68000c1e1900 */
[----:B------:R-:W5:Y:S01]  /*07e0*/  LDG.E R24, desc[UR4][R8.64+0xc] ;  /* 0x00000c0408187981 */ /* 0x000f62000c1e1900 */
[----:B--2---:R-:W-:-:S06]  /*07f0*/  IMAD.WIDE R16, R19, 0x4, R10 ;  /* 0x0000000413107825 */ /* 0x004fcc00078e020a */
[----:B------:R-:W2:Y:S01]  /*0800*/  LDG.E R16, desc[UR4][R16.64] ;  /* 0x0000000410107981 */ /* 0x000ea2000c1e1900 */
[----:B---3--:R-:W-:-:S06]  /*0810*/  IMAD.WIDE R14, R3, 0x4, R10 ;  /* 0x00000004030e7825 */ /* 0x008fcc00078e020a */
[----:B------:R-:W3:Y:S01]  /*0820*/  LDG.E R14, desc[UR4][R14.64] ;  /* 0x000000040e0e7981 */ /* 0x000ee2000c1e1900 */
[----:B----4-:R-:W-:-:S04]  /*0830*/  ISETP.GE.AND P0, PT, R18, R7, PT ;  /* 0x000000071200720c */ /* 0x010fc80003f06270 */
[----:B--2---:R-:W-:-:S04]  /*0840*/  ISETP.EQ.AND P0, PT, R16, RZ, !P0 ;  /* 0x000000ff1000720c */ /* 0x004fc80004702270 */
[----:B------:R-:W-:Y:S02]  /*0850*/  SEL R18, R18, R7, P0 ;  /* 0x0000000712127207 */ /* 0x000fe40000000000 */
[----:B------:R-:W2:Y:S02]  /*0860*/  LDG.E R7, desc[UR4][R12.64+0x8] ;  /* 0x000008040c077981 */ /* 0x000ea4000c1e1900 */
[----:B-----5:R-:W-:-:S04]  /*0870*/  ISETP.GE.AND P1, PT, R5, R18, PT ;  /* 0x000000120500720c */ /* 0x020fc80003f26270 */
[----:B---3--:R-:W-:-:S13]  /*0880*/  ISETP.EQ.AND P1, PT, R14, RZ, !P1 ;  /* 0x000000ff0e00720c */ /* 0x008fda0004f22270 */
[----:B------:R-:W-:Y:S02]  /*0890*/  @!P1 SEL R3, R19, R2, P0 ;  /* 0x0000000213039207 */ /* 0x000fe40000000000 */
[----:B------:R-:W3:Y:S01]  /*08a0*/  LDG.E R2, desc[UR4][R12.64+0xc] ;  /* 0x00000c040c027981 */ /* 0x000ee2000c1e1900 */
[----:B--2---:R-:W-:-:S06]  /*08b0*/  IMAD.WIDE R16, R7, 0x4, R10 ;  /* 0x0000000407107825 */ /* 0x004fcc00078e020a */
[----:B------:R-:W2:Y:S01]  /*08c0*/  LDG.E R16, desc[UR4][R16.64] ;  /* 0x0000000410107981 */ /* 0x000ea2000c1e1900 */
[----:B---3--:R-:W-:-:S06]  /*08d0*/  IMAD.WIDE R14, R2, 0x4, R10 ;  /* 0x00000004020e7825 */ /* 0x008fcc00078e020a */
[----:B------:R-:W3:Y:S01]  /*08e0*/  LDG.E R14, desc[UR4][R14.64] ;  /* 0x000000040e0e7981 */ /* 0x000ee2000c1e1900 */
[----:B------:R-:W-:-:S04]  /*08f0*/  SEL R5, R5, R18, P1 ;  /* 0x0000001205057207 */ /* 0x000fc80000800000 */
[----:B------:R-:W-:Y:S01]  /*0900*/  ISETP.GE.AND P0, PT, R22, R5, PT ;  /* 0x000000051600720c */ /* 0x000fe20003f06270 */
[----:B------:R-:W-:-:S03]  /*0910*/  VIADD R6, R6, 0x4 ;  /* 0x0000000406067836 */ /* 0x000fc60000000000 */
[----:B--2---:R-:W-:-:S04]  /*0920*/  ISETP.EQ.AND P0, PT, R16, RZ, !P0 ;  /* 0x000000ff1000720c */ /* 0x004fc80004702270 */
[----:B------:R-:W-:-:S04]  /*0930*/  SEL R5, R22, R5, P0 ;  /* 0x0000000516057207 */ /* 0x000fc80000000000 */
[----:B------:R-:W-:-:S04]  /*0940*/  ISETP.GE.AND P1, PT, R24, R5, PT ;  /* 0x000000051800720c */ /* 0x000fc80003f26270 */
[----:B---3--:R-:W-:-:S13]  /*0950*/  ISETP.EQ.AND P1, PT, R14, RZ, !P1 ;  /* 0x000000ff0e00720c */ /* 0x008fda0004f22270 */
[----:B------:R-:W-:Y:S02]  /*0960*/  @!P1 SEL R2, R7, R3, P0 ;  /* 0x0000000307029207 */ /* 0x000fe40000000000 */
[----:B------:R-:W-:-:S07]  /*0970*/  SEL R7, R24, R5, P1 ;  /* 0x0000000518077207 */ /* 0x000fce0000800000 */
.L_x_6:
[----:B------:R-:W-:Y:S05]  /*0980*/  BSYNC.RECONVERGENT B1 ;  /* 0x0000000000017941 */ /* 0x000fea0003800200 */
.L_x_5:
[----:B------:R-:W-:Y:S05]  /*0990*/  @!P2 BRA `(.L_x_1) ;  /* 0x000000000094a947 */ /* 0x000fea0003800000 */
[----:B------:R-:W-:Y:S02]  /*09a0*/  ISETP.NE.AND P4, PT, R20, 0x1, PT ;  /* 0x000000011400780c */ /* 0x000fe40003f85270 */
[----:B------:R-:W-:-:S04]  /*09b0*/  LOP3.LUT R4, R4, 0x1, RZ, 0xc0, !PT ;  /* 0x0000000104047812 */ /* 0x000fc800078ec0ff */
[----:B------:R-:W-:-:S07]  /*09c0*/  ISETP.NE.U32.AND P3, PT, R4, 0x1, PT ;  /* 0x000000010400780c */ /* 0x000fce0003f65070 */
[----:B------:R-:W0:Y:S08]  /*09d0*/  @P4 LDC.64 R8, c[0x0][0x380] ;  /* 0x0000e000ff084b82 */ /* 0x000e300000000a00 */
[----:B------:R-:W1:Y:S08]  /*09e0*/  @P4 LDC.64 R12, c[0x0][0x390] ;  /* 0x0000e400ff0c4b82 */ /* 0x000e700000000a00 */
[----:B------:R-:W2:Y:S01]  /*09f0*/  @!P3 LDC.64 R14, c[0x0][0x380] ;  /* 0x0000e000ff0ebb82 */ /* 0x000ea20000000a00 */
[----:B0-----:R-:W-:-:S05]  /*0a00*/  @P4 IMAD.WIDE R16, R6, 0x4, R8 ;  /* 0x0000000406104825 */ /* 0x001fca00078e0208 */
[----:B------:R-:W3:Y:S04]  /*0a10*/  @P4 LDG.E R3, desc[UR4][R16.64] ;  /* 0x0000000410034981 */ /* 0x000ee8000c1e1900 */
[----:B------:R-:W4:Y:S01]  /*0a20*/  @P4 LDG.E R5, desc[UR4][R16.64+0x4] ;  /* 0x0000040410054981 */ /* 0x000f22000c1e1900 */
[C---:B-1----:R-:W-:Y:S02]  /*0a30*/  @P4 IMAD.WIDE R8, R6.reuse, 0x4, R12 ;  /* 0x0000000406084825 */ /* 0x042fe400078e020c */
[----:B------:R-:W0:Y:S02]  /*0a40*/  @!P3 LDC.64 R12, c[0x0][0x390] ;  /* 0x0000e400ff0cbb82 */ /* 0x000e240000000a00 */
[----:B------:R-:W-:Y:S01]  /*0a50*/  @P4 VIADD R6, R6, 0x2 ;  /* 0x0000000206064836 */ /* 0x000fe20000000000 */
[----:B------:R-:W5:Y:S03]  /*0a60*/  @P4 LDG.E R4, desc[UR4][R8.64] ;  /* 0x0000000408044981 */ /* 0x000f66000c1e1900 */
[C---:B--2---:R-:W-:Y:S01]  /*0a70*/  @!P3 IMAD.WIDE R14, R6.reuse, 0x4, R14 ;  /* 0x00000004060eb825 */ /* 0x044fe200078e020e */
[----:B------:R-:W2:Y:S05]  /*0a80*/  @P4 LDG.E R23, desc[UR4][R8.64+0x4] ;  /* 0x0000040408174981 */ /* 0x000eaa000c1e1900 */
[----:B------:R-:W5:Y:S01]  /*0a90*/  @!P3 LDG.E R15, desc[UR4][R14.64] ;  /* 0x000000040e0fb981 */ /* 0x000f62000c1e1900 */
[----:B0-----:R-:W-:-:S06]  /*0aa0*/  @!P3 IMAD.WIDE R12, R6, 0x4, R12 ;  /* 0x00000004060cb825 */ /* 0x001fcc00078e020c */
[----:B------:R-:W2:Y:S01]  /*0ab0*/  @!P3 LDG.E R12, desc[UR4][R12.64] ;  /* 0x000000040c0cb981 */ /* 0x000ea2000c1e1900 */
[----:B---3--:R-:W-:-:S06]  /*0ac0*/  @P4 IMAD.WIDE R18, R3, 0x4, R10 ;  /* 0x0000000403124825 */ /* 0x008fcc00078e020a */
[----:B------:R-:W3:Y:S01]  /*0ad0*/  @P4 LDG.E R18, desc[UR4][R18.64] ;  /* 0x0000000412124981 */ /* 0x000ee2000c1e1900 */
[----:B----4-:R-:W-:-:S06]  /*0ae0*/  @P4 IMAD.WIDE R20, R5, 0x4, R10 ;  /* 0x0000000405144825 */ /* 0x010fcc00078e020a */
[----:B------:R-:W4:Y:S01]  /*0af0*/  @P4 LDG.E R20, desc[UR4][R20.64] ;  /* 0x0000000414144981 */ /* 0x000f22000c1e1900 */
[----:B-----5:R-:W-:-:S06]  /*0b00*/  @!P3 IMAD.WIDE R10, R15, 0x4, R10 ;  /* 0x000000040f0ab825 */ /* 0x020fcc00078e020a */
[----:B------:R-:W5:Y:S01]  /*0b10*/  @!P3 LDG.E R10, desc[UR4][R10.64] ;  /* 0x000000040a0ab981 */ /* 0x000f62000c1e1900 */
[----:B------:R-:W-:-:S04]  /*0b20*/  @P4 ISETP.GE.AND P0, PT, R4, R7, PT ;  /* 0x000000070400420c */ /* 0x000fc80003f06270 */
[----:B---3--:R-:W-:-:S04]  /*0b30*/  @P4 ISETP.EQ.AND P1, PT, R18, RZ, !P0 ;  /* 0x000000ff1200420c */ /* 0x008fc80004722270 */
[----:B------:R-:W-:-:S04]  /*0b40*/  @P4 SEL R4, R4, R7, P1 ;  /* 0x0000000704044207 */ /* 0x000fc80000800000 */
[----:B--2---:R-:W-:-:S04]  /*0b50*/  @P4 ISETP.GE.AND P0, PT, R23, R4, PT ;  /* 0x000000041700420c */ /* 0x004fc80003f06270 */
[----:B----4-:R-:W-:Y:S02]  /*0b60*/  @P4 ISETP.EQ.AND P2, PT, R20, RZ, !P0 ;  /* 0x000000ff1400420c */ /* 0x010fe40004742270 */
[----:B------:R-:W-:Y:S02]  /*0b70*/  PLOP3.LUT P0, PT, PT, PT, PT, 0x80, 0x8 ;  /* 0x000000000008781c */ /* 0x000fe40003f0f070 */
[----:B------:R-:W-:Y:S02]  /*0b80*/  @P4 PLOP3.LUT P0, PT, P2, PT, PT, 0x80, 0x8 ;  /* 0x000000000008481c */ /* 0x000fe4000170f070 */
[----:B-----5:R-:W-:Y:S02]  /*0b90*/  ISETP.NE.OR P5, PT, R10, RZ, P3 ;  /* 0x000000ff0a00720c */ /* 0x020fe40001fa5670 */
[----:B------:R-:W-:-:S09]  /*0ba0*/  @P4 SEL R7, R23, R4, P2 ;  /* 0x0000000417074207 */ /* 0x000fd20001000000 */
[----:B------:R-:W-:Y:S02]  /*0bb0*/  @!P0 SEL R5, R3, R2, P1 ;  /* 0x0000000203058207 */ /* 0x000fe40000800000 */
[----:B------:R-:W-:-:S03]  /*0bc0*/  @!P3 ISETP.GE.AND P0, PT, R12, R7, PT ;  /* 0x000000070c00b20c */ /* 0x000fc60003f06270 */
[----:B------:R-:W-:-:S05]  /*0bd0*/  @P4 IMAD.MOV.U32 R2, RZ, RZ, R5 ;  /* 0x000000ffff024224 */ /* 0x000fca00078e0005 */
[----:B------:R-:W-:-:S07]  /*0be0*/  @!P5 SEL R2, R15, R2, !P0 ;  /* 0x000000020f02d207 */ /* 0x000fce0004000000 */
.L_x_1:
[----:B------:R-:W-:Y:S05]  /*0bf0*/  BSYNC.RECONVERGENT B0 ;  /* 0x0000000000007941 */ /* 0x000fea0003800200 */
.L_x_0:
[----:B------:R-:W-:-:S13]  /*0c00*/  ISETP.NE.AND P0, PT, R2, -0x1, PT ;  /* 0xffffffff0200780c */ /* 0x000fda0003f05270 */
[----:B------:R-:W-:Y:S05]  /*0c10*/  @!P0 EXIT ;  /* 0x000000000000894d */ /* 0x000fea0003800000 */
[----:B------:R-:W0:Y:S02]  /*0c20*/  LDC.64 R4, c[0x0][0x398] ;  /* 0x0000e600ff047b82 */ /* 0x000e240000000a00 */
[----:B0-----:R-:W-:-:S05]  /*0c30*/  IMAD.WIDE R4, R0, 0x4, R4 ;  /* 0x0000000400047825 */ /* 0x001fca00078e0204 */
[----:B------:R-:W-:Y:S01]  /*0c40*/  STG.E desc[UR4][R4.64], R2 ;  /* 0x0000000204007986 */ /* 0x000fe2000c101904 */
[----:B------:R-:W-:Y:S05]  /*0c50*/  EXIT ;  /* 0x000000000000794d */ /* 0x000fea0003800000 */
.L_x_7:
[----:B------:R-:W-:-:S00]  /*0c60*/  BRA `(.L_x_7) ;  /* 0xfffffffc00fc7947 */ /* 0x000fc0000383ffff */
[----:B------:R-:W-:-:S00]  /*0c70*/  NOP ;  /* 0x0000000000007918 */ /* 0x000fc00000000000 */
        /* <DEDUP_REMOVED lines=8> */
.L_x_8:


//--------------------- .nv.shared.reserved.0     --------------------------
	.section	.nv.shared.reserved.0,"aw",@nobits
	.weak		__nv_reservedSMEM_offset_0_alias
	.size		__nv_reservedSMEM_offset_0_alias, 0, 64
	.other		__nv_reservedSMEM_offset_0_alias,@"STO_CUDA_RESERVED_SHARED STV_DEFAULT"
__nv_reservedSMEM_offset_0_alias:
	.zero		0
	.zero		64


//--------------------- .nv.constant0._Z5primsPiS_S_S_S_i --------------------------
	.section	.nv.constant0._Z5primsPiS_S_S_S_i,"a",@progbits
	.sectionflags	@""
	.align	4
.nv.constant0._Z5primsPiS_S_S_S_i:
	.zero		940


//--------------------- SYMBOLS --------------------------

	.type		.nv.reservedSmem.offset0,@object
	.size		.nv.reservedSmem.offset0,0x4
